//
// Generated by NVIDIA NVVM Compiler
//
// Compiler Build ID: CL-36424714
// Cuda compilation tools, release 13.0, V13.0.88
// Based on NVVM 20.0.0
//

.version 9.0
.target sm_100
.address_size 64

	// .globl	_Z9grayscalePhS_ii

.visible .entry _Z9grayscalePhS_ii(
	.param .u64 .ptr .align 1 _Z9grayscalePhS_ii_param_0,
	.param .u64 .ptr .align 1 _Z9grayscalePhS_ii_param_1,
	.param .u32 _Z9grayscalePhS_ii_param_2,
	.param .u32 _Z9grayscalePhS_ii_param_3
)
{
	.reg .pred 	%p<4>;
	.reg .b16 	%rs<4>;
	.reg .b32 	%r<14>;
	.reg .b32 	%f<7>;
	.reg .b64 	%rd<9>;

	ld.param.u64 	%rd1, [_Z9grayscalePhS_ii_param_0];
	ld.param.u64 	%rd2, [_Z9grayscalePhS_ii_param_1];
	ld.param.u32 	%r3, [_Z9grayscalePhS_ii_param_2];
	ld.param.u32 	%r4, [_Z9grayscalePhS_ii_param_3];
	mov.u32 	%r5, %ctaid.x;
	mov.u32 	%r6, %ntid.x;
	mov.u32 	%r7, %tid.x;
	mad.lo.s32 	%r1, %r5, %r6, %r7;
	mov.u32 	%r8, %ctaid.y;
	mov.u32 	%r9, %ntid.y;
	mov.u32 	%r10, %tid.y;
	mad.lo.s32 	%r2, %r8, %r9, %r10;
	setp.ge.s32 	%p1, %r2, %r4;
	setp.ge.s32 	%p2, %r1, %r3;
	or.pred  	%p3, %p2, %p1;
	@%p3 bra 	$L__BB0_2;
	cvta.to.global.u64 	%rd3, %rd1;
	cvta.to.global.u64 	%rd4, %rd2;
	mad.lo.s32 	%r11, %r3, %r2, %r1;
	mul.lo.s32 	%r12, %r11, 3;
	cvt.s64.s32 	%rd5, %r12;
	add.s64 	%rd6, %rd3, %rd5;
	ld.global.u8 	%rs1, [%rd6];
	ld.global.u8 	%rs2, [%rd6+1];
	ld.global.u8 	%rs3, [%rd6+2];
	cvt.rn.f32.u16 	%f1, %rs1;
	cvt.rn.f32.u16 	%f2, %rs2;
	mul.f32 	%f3, %f2, 0f3F35C28F;
	fma.rn.f32 	%f4, %f1, 0f3E570A3D, %f3;
	cvt.rn.f32.u16 	%f5, %rs3;
	fma.rn.f32 	%f6, %f5, 0f3D8F5C29, %f4;
	cvt.rzi.u32.f32 	%r13, %f6;
	cvt.s64.s32 	%rd7, %r11;
	add.s64 	%rd8, %rd4, %rd7;
	st.global.u8 	[%rd8], %r13;
$L__BB0_2:
	ret;

}


// ===== COMPILED SASS (sm_100) =====

	.target	sm_100

	.elftype	@"ET_EXEC"


//--------------------- .note.nv.tkinfo           --------------------------
	.section	.note.nv.tkinfo,"",@"SHT_NOTE"
	.sectionflags	@"SHF_NOTE_NV_TKINFO"
	.tkinfo
        /*0018*/ 	.word	0x00000002
        /*0030*/ 	.string	""
        /*0030*/ 	.string	"ptxas"
        /*0030*/ 	.string	"Cuda compilation tools, release 13.0, V13.0.88"
        /*0030*/ 	.string	"Build cuda_13.0.r13.0/compiler.36424714_0"
        /*0030*/ 	.string	"-arch sm_100 -m 64 "



//--------------------- .note.nv.cuinfo           --------------------------
	.section	.note.nv.cuinfo,"",@"SHT_NOTE"
	.sectionflags	@"SHF_NOTE_NV_CUINFO"
        /*0018*/ 	.short	0x0002
        /*001a*/ 	.short	0x0064
        /*001c*/ 	.short	0x0082
	.zero		2


//--------------------- .nv.info                  --------------------------
	.section	.nv.info,"",@"SHT_CUDA_INFO"
	.align	4


	//----- nvinfo : EIATTR_REGCOUNT
	.align		4
        /*0000*/ 	.byte	0x04, 0x2f
        /*0002*/ 	.short	(.L_1 - .L_0)
	.align		4
.L_0:
        /*0004*/ 	.word	index@(_Z9grayscalePhS_ii)
        /*0008*/ 	.word	0x0000000a


	//----- nvinfo : EIATTR_FRAME_SIZE
	.align		4
.L_1:
        /*000c*/ 	.byte	0x04, 0x11
        /*000e*/ 	.short	(.L_3 - .L_2)
	.align		4
.L_2:
        /*0010*/ 	.word	index@(_Z9grayscalePhS_ii)
        /*0014*/ 	.word	0x00000000


	//----- nvinfo : EIATTR_MIN_STACK_SIZE
	.align		4
.L_3:
        /*0018*/ 	.byte	0x04, 0x12
        /*001a*/ 	.short	(.L_5 - .L_4)
	.align		4
.L_4:
        /*001c*/ 	.word	index@(_Z9grayscalePhS_ii)
        /*0020*/ 	.word	0x00000000
.L_5:


//--------------------- .nv.compat                --------------------------
	.section	.nv.compat,"",@"SHT_CUDA_COMPAT_INFO"
	.align	4
        /*0000*/ 	.byte	0x02, 0x09, 0x00, 0x00, 0x02, 0x02, 0x01, 0x00, 0x02, 0x05, 0x05, 0x00, 0x03, 0x07, 0x01, 0x01
        /*0010*/ 	.byte	0x02, 0x03, 0x00, 0x00, 0x02, 0x06, 0x01, 0x00, 0x04, 0x0b, 0x08, 0x00, 0x09, 0x00, 0x00, 0x00
        /*0020*/ 	.byte	0x00, 0x00, 0x00, 0x00


//--------------------- .nv.info._Z9grayscalePhS_ii --------------------------
	.section	.nv.info._Z9grayscalePhS_ii,"",@"SHT_CUDA_INFO"
	.sectionflags	@""
	.align	4


	//----- nvinfo : EIATTR_CUDA_API_VERSION
	.align		4
        /*0000*/ 	.byte	0x04, 0x37
        /*0002*/ 	.short	(.L_7 - .L_6)
.L_6:
        /*0004*/ 	.word	0x00000082


	//----- nvinfo : EIATTR_KPARAM_INFO
	.align		4
.L_7:
        /*0008*/ 	.byte	0x04, 0x17
        /*000a*/ 	.short	(.L_9 - .L_8)
.L_8:
        /*000c*/ 	.word	0x00000000
        /*0010*/ 	.short	0x0003
        /*0012*/ 	.short	0x0014
        /*0014*/ 	.byte	0x00, 0xf0, 0x11, 0x00


	//----- nvinfo : EIATTR_KPARAM_INFO
	.align		4
.L_9:
        /*0018*/ 	.byte	0x04, 0x17
        /*001a*/ 	.short	(.L_11 - .L_10)
.L_10:
        /*001c*/ 	.word	0x00000000
        /*0020*/ 	.short	0x0002
        /*0022*/ 	.short	0x0010
        /*0024*/ 	.byte	0x00, 0xf0, 0x11, 0x00


	//----- nvinfo : EIATTR_KPARAM_INFO
	.align		4
.L_11:
        /*0028*/ 	.byte	0x04, 0x17
        /*002a*/ 	.short	(.L_13 - .L_12)
.L_12:
        /*002c*/ 	.word	0x00000000
        /*0030*/ 	.short	0x0001
        /*0032*/ 	.short	0x0008
        /*0034*/ 	.byte	0x00, 0xf5, 0x21, 0x00


	//----- nvinfo : EIATTR_KPARAM_INFO
	.align		4
.L_13:
        /*0038*/ 	.byte	0x04, 0x17
        /*003a*/ 	.short	(.L_15 - .L_14)
.L_14:
        /*003c*/ 	.word	0x00000000
        /*0040*/ 	.short	0x0000
        /*0042*/ 	.short	0x0000
        /*0044*/ 	.byte	0x00, 0xf5, 0x21, 0x00


	//----- nvinfo : EIATTR_SPARSE_MMA_MASK
	.align		4
.L_15:
        /*0048*/ 	.byte	0x03, 0x50
        /*004a*/ 	.short	0x0000


	//----- nvinfo : EIATTR_MAXREG_COUNT
	.align		4
        /*004c*/ 	.byte	0x03, 0x1b
        /*004e*/ 	.short	0x00ff


	//----- nvinfo : EIATTR_MERCURY_ISA_VERSION
	.align		4
        /*0050*/ 	.byte	0x03, 0x5f
        /*0052*/ 	.short	0x0101


	//----- nvinfo : EIATTR_VRC_CTA_INIT_COUNT
	.align		4
        /*0054*/ 	.byte	0x02, 0x4a
	.zero		1
	.zero		1


	//----- nvinfo : EIATTR_EXIT_INSTR_OFFSETS
	.align		4
        /*0058*/ 	.byte	0x04, 0x1c
        /*005a*/ 	.short	(.L_17 - .L_16)


	//   ....[0]....
.L_16:
        /*005c*/ 	.word	0x000000c0


	//   ....[1]....
        /*0060*/ 	.word	0x00000200


	//----- nvinfo : EIATTR_CBANK_PARAM_SIZE
	.align		4
.L_17:
        /*0064*/ 	.byte	0x03, 0x19
        /*0066*/ 	.short	0x0018


	//----- nvinfo : EIATTR_PARAM_CBANK
	.align		4
        /*0068*/ 	.byte	0x04, 0x0a
        /*006a*/ 	.short	(.L_19 - .L_18)
	.align		4
.L_18:
        /*006c*/ 	.word	index@(.nv.constant0._Z9grayscalePhS_ii)
        /*0070*/ 	.short	0x0380
        /*0072*/ 	.short	0x0018


	//----- nvinfo : EIATTR_SW_WAR
	.align		4
.L_19:
        /*0074*/ 	.byte	0x04, 0x36
        /*0076*/ 	.short	(.L_21 - .L_20)
.L_20:
        /*0078*/ 	.word	0x00000008
.L_21:


//--------------------- .nv.callgraph             --------------------------
	.section	.nv.callgraph,"",@"SHT_CUDA_CALLGRAPH"
	.align	4
	.sectionentsize	8
	.align		4
        /*0000*/ 	.word	0x00000000
	.align		4
        /*0004*/ 	.word	0xffffffff
	.align		4
        /*0008*/ 	.word	0x00000000
	.align		4
        /*000c*/ 	.word	0xfffffffe
	.align		4
        /*0010*/ 	.word	0x00000000
	.align		4
        /*0014*/ 	.word	0xfffffffd
	.align		4
        /*0018*/ 	.word	0x00000000
	.align		4
        /*001c*/ 	.word	0xfffffffc


//--------------------- .text._Z9grayscalePhS_ii  --------------------------
	.section	.text._Z9grayscalePhS_ii,"ax",@progbits
	.align	128
        .global         _Z9grayscalePhS_ii
        .type           _Z9grayscalePhS_ii,@function
        .size           _Z9grayscalePhS_ii,(.L_x_1 - _Z9grayscalePhS_ii)
        .other          _Z9grayscalePhS_ii,@"STO_CUDA_ENTRY STV_DEFAULT"
_Z9grayscalePhS_ii:
.text._Z9grayscalePhS_ii:
[----:B------:R-:W-:Y:S01]  /*0000*/  LDC R1, c[0x0][0x37c] ;  /* 0x0000df00ff017b82 */ /* 0x000fe20000000800 */
[----:B------:R-:W0:Y:S07]  /*0010*/  S2R R2, SR_TID.Y ;  /* 0x0000000000027919 */ /* 0x000e2e0000002200 */
[----:B------:R-:W1:Y:S01]  /*0020*/  LDC R0, c[0x0][0x360] ;  /* 0x0000d800ff007b82 */ /* 0x000e620000000800 */
[----:B------:R-:W2:Y:S01]  /*0030*/  LDCU.64 UR6, c[0x0][0x390] ;  /* 0x00007200ff0677ac */ /* 0x000ea20008000a00 */
[----:B------:R-:W1:Y:S06]  /*0040*/  S2R R5, SR_TID.X ;  /* 0x0000000000057919 */ /* 0x000e6c0000002100 */
[----:B------:R-:W0:Y:S08]  /*0050*/  S2UR UR5, SR_CTAID.Y ;  /* 0x00000000000579c3 */ /* 0x000e300000002600 */
[----:B------:R-:W0:Y:S08]  /*0060*/  LDC R3, c[0x0][0x364] ;  /* 0x0000d900ff037b82 */ /* 0x000e300000000800 */
[----:B------:R-:W1:Y:S01]  /*0070*/  S2UR UR4, SR_CTAID.X ;  /* 0x00000000000479c3 */ /* 0x000e620000002500 */
[----:B0-----:R-:W-:-:S05]  /*0080*/  IMAD R3, R3, UR5, R2 ;  /* 0x0000000503037c24 */ /* 0x001fca000f8e0202 */
[----:B--2---:R-:W-:Y:S01]  /*0090*/  ISETP.GE.AND P0, PT, R3, UR7, PT ;  /* 0x0000000703007c0c */ /* 0x004fe2000bf06270 */
[----:B-1----:R-:W-:-:S05]  /*00a0*/  IMAD R0, R0, UR4, R5 ;  /* 0x0000000400007c24 */ /* 0x002fca000f8e0205 */
[----:B------:R-:W-:-:S13]  /*00b0*/  ISETP.GE.OR P0, PT, R0, UR6, P0 ;  /* 0x0000000600007c0c */ /* 0x000fda0008706670 */
[----:B------:R-:W-:Y:S05]  /*00c0*/  @P0 EXIT ;  /* 0x000000000000094d */ /* 0x000fea0003800000 */
[----:B------:R-:W0:Y:S01]  /*00d0*/  LDCU.128 UR8, c[0x0][0x380] ;  /* 0x00007000ff0877ac */ /* 0x000e220008000c00 */
[----:B------:R-:W-:Y:S01]  /*00e0*/  IMAD R0, R3, UR6, R0 ;  /* 0x0000000603007c24 */ /* 0x000fe2000f8e0200 */
[----:B------:R-:W1:Y:S03]  /*00f0*/  LDCU.64 UR4, c[0x0][0x358] ;  /* 0x00006b00ff0477ac */ /* 0x000e660008000a00 */
[----:B------:R-:W-:-:S05]  /*0100*/  IMAD R3, R0, 0x3, RZ ;  /* 0x0000000300037824 */ /* 0x000fca00078e02ff */
[----:B0-----:R-:W-:-:S04]  /*0110*/  IADD3 R2, P0, PT, R3, UR8, RZ ;  /* 0x0000000803027c10 */ /* 0x001fc8000ff1e0ff */
[----:B------:R-:W-:-:S05]  /*0120*/  LEA.HI.X.SX32 R3, R3, UR9, 0x1, P0 ;  /* 0x0000000903037c11 */ /* 0x000fca00080f0eff */
[----:B-1----:R-:W2:Y:S04]  /*0130*/  LDG.E.U8 R5, desc[UR4][R2.64+0x1] ;  /* 0x0000010402057981 */ /* 0x002ea8000c1e1100 */
[----:B------:R-:W3:Y:S04]  /*0140*/  LDG.E.U8 R4, desc[UR4][R2.64] ;  /* 0x0000000402047981 */ /* 0x000ee8000c1e1100 */
[----:B------:R-:W4:Y:S01]  /*0150*/  LDG.E.U8 R6, desc[UR4][R2.64+0x2] ;  /* 0x0000020402067981 */ /* 0x000f22000c1e1100 */
[----:B--2---:R-:W-:Y:S02]  /*0160*/  I2FP.F32.U32 R5, R5 ;  /* 0x0000000500057245 */ /* 0x004fe40000201000 */
[----:B---3--:R-:W-:-:S03]  /*0170*/  I2FP.F32.U32 R4, R4 ;  /* 0x0000000400047245 */ /* 0x008fc60000201000 */
[----:B------:R-:W-:Y:S01]  /*0180*/  FMUL R5, R5, 0.70999997854232788086 ;  /* 0x3f35c28f05057820 */ /* 0x000fe20000400000 */
[----:B----4-:R-:W-:-:S03]  /*0190*/  I2FP.F32.U32 R7, R6 ;  /* 0x0000000600077245 */ /* 0x010fc60000201000 */
[----:B------:R-:W-:-:S04]  /*01a0*/  FFMA R4, R4, 0.20999999344348907471, R5 ;  /* 0x3e570a3d04047823 */ /* 0x000fc80000000005 */
[----:B------:R-:W-:Y:S01]  /*01b0*/  FFMA R7, R7, 0.070000000298023223877, R4 ;  /* 0x3d8f5c2907077823 */ /* 0x000fe20000000004 */
[----:B------:R-:W-:-:S04]  /*01c0*/  IADD3 R4, P0, PT, R0, UR10, RZ ;  /* 0x0000000a00047c10 */ /* 0x000fc8000ff1e0ff */
[----:B------:R-:W-:Y:S01]  /*01d0*/  LEA.HI.X.SX32 R5, R0, UR11, 0x1, P0 ;  /* 0x0000000b00057c11 */ /* 0x000fe200080f0eff */
[----:B------:R-:W0:Y:S04]  /*01e0*/  F2I.U32.TRUNC.NTZ R7, R7 ;  /* 0x0000000700077305 */ /* 0x000e28000020f000 */
[----:B0-----:R-:W-:Y:S01]  /*01f0*/  STG.E.U8 desc[UR4][R4.64], R7 ;  /* 0x0000000704007986 */ /* 0x001fe2000c101104 */
[----:B------:R-:W-:Y:S05]  /*0200*/  EXIT ;  /* 0x000000000000794d */ /* 0x000fea0003800000 */
.L_x_0:
[----:B------:R-:W-:-:S00]  /*0210*/  BRA `(.L_x_0) ;  /* 0xfffffffc00fc7947 */ /* 0x000fc0000383ffff */
[----:B------:R-:W-:-:S00]  /*0220*/  NOP ;  /* 0x0000000000007918 */ /* 0x000fc00000000000 */
        /* <DEDUP_REMOVED lines=13> */
.L_x_1:


//--------------------- .nv.shared.reserved.0     --------------------------
	.section	.nv.shared.reserved.0,"aw",@nobits
	.weak		__nv_reservedSMEM_offset_0_alias
	.size		__nv_reservedSMEM_offset_0_alias, 0, 64
	.other		__nv_reservedSMEM_offset_0_alias,@"STO_CUDA_RESERVED_SHARED STV_DEFAULT"
__nv_reservedSMEM_offset_0_alias:
	.zero		0
	.zero		64


//--------------------- .nv.constant0._Z9grayscalePhS_ii --------------------------
	.section	.nv.constant0._Z9grayscalePhS_ii,"a",@progbits
	.sectionflags	@""
	.align	4
.nv.constant0._Z9grayscalePhS_ii:
	.zero		920


//--------------------- SYMBOLS --------------------------

	.type		.nv.reservedSmem.offset0,@object
	.size		.nv.reservedSmem.offset0,0x4
